//
// Generated by NVIDIA NVVM Compiler
//
// Compiler Build ID: CL-36424714
// Cuda compilation tools, release 13.0, V13.0.88
// Based on NVVM 20.0.0
//

.version 9.0
.target sm_100
.address_size 64

	// .globl	_Z18add_threads_blocksPiS_S_i

.visible .entry _Z18add_threads_blocksPiS_S_i(
	.param .u64 .ptr .align 1 _Z18add_threads_blocksPiS_S_i_param_0,
	.param .u64 .ptr .align 1 _Z18add_threads_blocksPiS_S_i_param_1,
	.param .u64 .ptr .align 1 _Z18add_threads_blocksPiS_S_i_param_2,
	.param .u32 _Z18add_threads_blocksPiS_S_i_param_3
)
{
	.reg .pred 	%p<2>;
	.reg .b32 	%r<9>;
	.reg .b64 	%rd<11>;

	ld.param.u64 	%rd1, [_Z18add_threads_blocksPiS_S_i_param_0];
	ld.param.u64 	%rd2, [_Z18add_threads_blocksPiS_S_i_param_1];
	ld.param.u64 	%rd3, [_Z18add_threads_blocksPiS_S_i_param_2];
	ld.param.u32 	%r2, [_Z18add_threads_blocksPiS_S_i_param_3];
	mov.u32 	%r3, %tid.x;
	mov.u32 	%r4, %ctaid.x;
	mul.lo.s32 	%r5, %r3, %r4;
	mul.lo.s32 	%r1, %r5, %r3;
	setp.ge.s32 	%p1, %r1, %r2;
	@%p1 bra 	$L__BB0_2;
	cvta.to.global.u64 	%rd4, %rd1;
	cvta.to.global.u64 	%rd5, %rd2;
	cvta.to.global.u64 	%rd6, %rd3;
	mul.wide.s32 	%rd7, %r1, 4;
	add.s64 	%rd8, %rd4, %rd7;
	ld.global.u32 	%r6, [%rd8];
	add.s64 	%rd9, %rd5, %rd7;
	ld.global.u32 	%r7, [%rd9];
	add.s32 	%r8, %r7, %r6;
	add.s64 	%rd10, %rd6, %rd7;
	st.global.u32 	[%rd10], %r8;
$L__BB0_2:
	ret;

}


// ===== COMPILED SASS (sm_100) =====

	.target	sm_100

	.elftype	@"ET_EXEC"


//--------------------- .note.nv.tkinfo           --------------------------
	.section	.note.nv.tkinfo,"",@"SHT_NOTE"
	.sectionflags	@"SHF_NOTE_NV_TKINFO"
	.tkinfo
        /*0018*/ 	.word	0x00000002
        /*0030*/ 	.string	""
        /*0030*/ 	.string	"ptxas"
        /*0030*/ 	.string	"Cuda compilation tools, release 13.0, V13.0.88"
        /*0030*/ 	.string	"Build cuda_13.0.r13.0/compiler.36424714_0"
        /*0030*/ 	.string	"-arch sm_100 -m 64 "



//--------------------- .note.nv.cuinfo           --------------------------
	.section	.note.nv.cuinfo,"",@"SHT_NOTE"
	.sectionflags	@"SHF_NOTE_NV_CUINFO"
        /*0018*/ 	.short	0x0002
        /*001a*/ 	.short	0x0064
        /*001c*/ 	.short	0x0082
	.zero		2


//--------------------- .nv.info                  --------------------------
	.section	.nv.info,"",@"SHT_CUDA_INFO"
	.align	4


	//----- nvinfo : EIATTR_REGCOUNT
	.align		4
        /*0000*/ 	.byte	0x04, 0x2f
        /*0002*/ 	.short	(.L_1 - .L_0)
	.align		4
.L_0:
        /*0004*/ 	.word	index@(_Z18add_threads_blocksPiS_S_i)
        /*0008*/ 	.word	0x0000000c


	//----- nvinfo : EIATTR_FRAME_SIZE
	.align		4
.L_1:
        /*000c*/ 	.byte	0x04, 0x11
        /*000e*/ 	.short	(.L_3 - .L_2)
	.align		4
.L_2:
        /*0010*/ 	.word	index@(_Z18add_threads_blocksPiS_S_i)
        /*0014*/ 	.word	0x00000000


	//----- nvinfo : EIATTR_MIN_STACK_SIZE
	.align		4
.L_3:
        /*0018*/ 	.byte	0x04, 0x12
        /*001a*/ 	.short	(.L_5 - .L_4)
	.align		4
.L_4:
        /*001c*/ 	.word	index@(_Z18add_threads_blocksPiS_S_i)
        /*0020*/ 	.word	0x00000000
.L_5:


//--------------------- .nv.compat                --------------------------
	.section	.nv.compat,"",@"SHT_CUDA_COMPAT_INFO"
	.align	4
        /*0000*/ 	.byte	0x02, 0x09, 0x00, 0x00, 0x02, 0x02, 0x01, 0x00, 0x02, 0x05, 0x05, 0x00, 0x03, 0x07, 0x01, 0x01
        /*0010*/ 	.byte	0x02, 0x03, 0x00, 0x00, 0x02, 0x06, 0x01, 0x00, 0x04, 0x0b, 0x08, 0x00, 0x09, 0x00, 0x00, 0x00
        /*0020*/ 	.byte	0x00, 0x00, 0x00, 0x00


//--------------------- .nv.info._Z18add_threads_blocksPiS_S_i --------------------------
	.section	.nv.info._Z18add_threads_blocksPiS_S_i,"",@"SHT_CUDA_INFO"
	.sectionflags	@""
	.align	4


	//----- nvinfo : EIATTR_CUDA_API_VERSION
	.align		4
        /*0000*/ 	.byte	0x04, 0x37
        /*0002*/ 	.short	(.L_7 - .L_6)
.L_6:
        /*0004*/ 	.word	0x00000082


	//----- nvinfo : EIATTR_KPARAM_INFO
	.align		4
.L_7:
        /*0008*/ 	.byte	0x04, 0x17
        /*000a*/ 	.short	(.L_9 - .L_8)
.L_8:
        /*000c*/ 	.word	0x00000000
        /*0010*/ 	.short	0x0003
        /*0012*/ 	.short	0x0018
        /*0014*/ 	.byte	0x00, 0xf0, 0x11, 0x00


	//----- nvinfo : EIATTR_KPARAM_INFO
	.align		4
.L_9:
        /*0018*/ 	.byte	0x04, 0x17
        /*001a*/ 	.short	(.L_11 - .L_10)
.L_10:
        /*001c*/ 	.word	0x00000000
        /*0020*/ 	.short	0x0002
        /*0022*/ 	.short	0x0010
        /*0024*/ 	.byte	0x00, 0xf5, 0x21, 0x00


	//----- nvinfo : EIATTR_KPARAM_INFO
	.align		4
.L_11:
        /*0028*/ 	.byte	0x04, 0x17
        /*002a*/ 	.short	(.L_13 - .L_12)
.L_12:
        /*002c*/ 	.word	0x00000000
        /*0030*/ 	.short	0x0001
        /*0032*/ 	.short	0x0008
        /*0034*/ 	.byte	0x00, 0xf5, 0x21, 0x00


	//----- nvinfo : EIATTR_KPARAM_INFO
	.align		4
.L_13:
        /*0038*/ 	.byte	0x04, 0x17
        /*003a*/ 	.short	(.L_15 - .L_14)
.L_14:
        /*003c*/ 	.word	0x00000000
        /*0040*/ 	.short	0x0000
        /*0042*/ 	.short	0x0000
        /*0044*/ 	.byte	0x00, 0xf5, 0x21, 0x00


	//----- nvinfo : EIATTR_SPARSE_MMA_MASK
	.align		4
.L_15:
        /*0048*/ 	.byte	0x03, 0x50
        /*004a*/ 	.short	0x0000


	//----- nvinfo : EIATTR_MAXREG_COUNT
	.align		4
        /*004c*/ 	.byte	0x03, 0x1b
        /*004e*/ 	.short	0x00ff


	//----- nvinfo : EIATTR_MERCURY_ISA_VERSION
	.align		4
        /*0050*/ 	.byte	0x03, 0x5f
        /*0052*/ 	.short	0x0101


	//----- nvinfo : EIATTR_VRC_CTA_INIT_COUNT
	.align		4
        /*0054*/ 	.byte	0x02, 0x4a
	.zero		1
	.zero		1


	//----- nvinfo : EIATTR_EXIT_INSTR_OFFSETS
	.align		4
        /*0058*/ 	.byte	0x04, 0x1c
        /*005a*/ 	.short	(.L_17 - .L_16)


	//   ....[0]....
.L_16:
        /*005c*/ 	.word	0x00000070


	//   ....[1]....
        /*0060*/ 	.word	0x00000130


	//----- nvinfo : EIATTR_CBANK_PARAM_SIZE
	.align		4
.L_17:
        /*0064*/ 	.byte	0x03, 0x19
        /*0066*/ 	.short	0x001c


	//----- nvinfo : EIATTR_PARAM_CBANK
	.align		4
        /*0068*/ 	.byte	0x04, 0x0a
        /*006a*/ 	.short	(.L_19 - .L_18)
	.align		4
.L_18:
        /*006c*/ 	.word	index@(.nv.constant0._Z18add_threads_blocksPiS_S_i)
        /*0070*/ 	.short	0x0380
        /*0072*/ 	.short	0x001c


	//----- nvinfo : EIATTR_SW_WAR
	.align		4
.L_19:
        /*0074*/ 	.byte	0x04, 0x36
        /*0076*/ 	.short	(.L_21 - .L_20)
.L_20:
        /*0078*/ 	.word	0x00000008
.L_21:


//--------------------- .nv.callgraph             --------------------------
	.section	.nv.callgraph,"",@"SHT_CUDA_CALLGRAPH"
	.align	4
	.sectionentsize	8
	.align		4
        /*0000*/ 	.word	0x00000000
	.align		4
        /*0004*/ 	.word	0xffffffff
	.align		4
        /*0008*/ 	.word	0x00000000
	.align		4
        /*000c*/ 	.word	0xfffffffe
	.align		4
        /*0010*/ 	.word	0x00000000
	.align		4
        /*0014*/ 	.word	0xfffffffd
	.align		4
        /*0018*/ 	.word	0x00000000
	.align		4
        /*001c*/ 	.word	0xfffffffc


//--------------------- .text._Z18add_threads_blocksPiS_S_i --------------------------
	.section	.text._Z18add_threads_blocksPiS_S_i,"ax",@progbits
	.align	128
        .global         _Z18add_threads_blocksPiS_S_i
        .type           _Z18add_threads_blocksPiS_S_i,@function
        .size           _Z18add_threads_blocksPiS_S_i,(.L_x_1 - _Z18add_threads_blocksPiS_S_i)
        .other          _Z18add_threads_blocksPiS_S_i,@"STO_CUDA_ENTRY STV_DEFAULT"
_Z18add_threads_blocksPiS_S_i:
.text._Z18add_threads_blocksPiS_S_i:
[----:B------:R-:W-:Y:S01]  /*0000*/  LDC R1, c[0x0][0x37c] ;  /* 0x0000df00ff017b82 */ /* 0x000fe20000000800 */
[----:B------:R-:W0:Y:S07]  /*0010*/  S2R R9, SR_TID.X ;  /* 0x0000000000097919 */ /* 0x000e2e0000002100 */
[----:B------:R-:W0:Y:S01]  /*0020*/  S2UR UR4, SR_CTAID.X ;  /* 0x00000000000479c3 */ /* 0x000e220000002500 */
[----:B------:R-:W1:Y:S01]  /*0030*/  LDCU UR5, c[0x0][0x398] ;  /* 0x00007300ff0577ac */ /* 0x000e620008000800 */
[----:B0-----:R-:W-:-:S04]  /*0040*/  IMAD R0, R9, UR4, RZ ;  /* 0x0000000409007c24 */ /* 0x001fc8000f8e02ff */
[----:B------:R-:W-:-:S05]  /*0050*/  IMAD R9, R0, R9, RZ ;  /* 0x0000000900097224 */ /* 0x000fca00078e02ff */
[----:B-1----:R-:W-:-:S13]  /*0060*/  ISETP.GE.AND P0, PT, R9, UR5, PT ;  /* 0x0000000509007c0c */ /* 0x002fda000bf06270 */
[----:B------:R-:W-:Y:S05]  /*0070*/  @P0 EXIT ;  /* 0x000000000000094d */ /* 0x000fea0003800000 */
[----:B------:R-:W0:Y:S01]  /*0080*/  LDC.64 R2, c[0x0][0x380] ;  /* 0x0000e000ff027b82 */ /* 0x000e220000000a00 */
[----:B------:R-:W1:Y:S07]  /*0090*/  LDCU.64 UR4, c[0x0][0x358] ;  /* 0x00006b00ff0477ac */ /* 0x000e6e0008000a00 */
[----:B------:R-:W2:Y:S08]  /*00a0*/  LDC.64 R4, c[0x0][0x388] ;  /* 0x0000e200ff047b82 */ /* 0x000eb00000000a00 */
[----:B------:R-:W3:Y:S01]  /*00b0*/  LDC.64 R6, c[0x0][0x390] ;  /* 0x0000e400ff067b82 */ /* 0x000ee20000000a00 */
[----:B0-----:R-:W-:-:S06]  /*00c0*/  IMAD.WIDE R2, R9, 0x4, R2 ;  /* 0x0000000409027825 */ /* 0x001fcc00078e0202 */
[----:B-1----:R-:W4:Y:S01]  /*00d0*/  LDG.E R2, desc[UR4][R2.64] ;  /* 0x0000000402027981 */ /* 0x002f22000c1e1900 */
[----:B--2---:R-:W-:-:S06]  /*00e0*/  IMAD.WIDE R4, R9, 0x4, R4 ;  /* 0x0000000409047825 */ /* 0x004fcc00078e0204 */
[----:B------:R-:W4:Y:S01]  /*00f0*/  LDG.E R5, desc[UR4][R4.64] ;  /* 0x0000000404057981 */ /* 0x000f22000c1e1900 */
[----:B---3--:R-:W-:Y:S01]  /*0100*/  IMAD.WIDE R6, R9, 0x4, R6 ;  /* 0x0000000409067825 */ /* 0x008fe200078e0206 */
[----:B----4-:R-:W-:-:S05]  /*0110*/  IADD3 R9, PT, PT, R2, R5, RZ ;  /* 0x0000000502097210 */ /* 0x010fca0007ffe0ff */
[----:B------:R-:W-:Y:S01]  /*0120*/  STG.E desc[UR4][R6.64], R9 ;  /* 0x0000000906007986 */ /* 0x000fe2000c101904 */
[----:B------:R-:W-:Y:S05]  /*0130*/  EXIT ;  /* 0x000000000000794d */ /* 0x000fea0003800000 */
.L_x_0:
[----:B------:R-:W-:-:S00]  /*0140*/  BRA `(.L_x_0) ;  /* 0xfffffffc00fc7947 */ /* 0x000fc0000383ffff */
[----:B------:R-:W-:-:S00]  /*0150*/  NOP ;  /* 0x0000000000007918 */ /* 0x000fc00000000000 */
        /* <DEDUP_REMOVED lines=10> */
.L_x_1:


//--------------------- .nv.shared.reserved.0     --------------------------
	.section	.nv.shared.reserved.0,"aw",@nobits
	.weak		__nv_reservedSMEM_offset_0_alias
	.size		__nv_reservedSMEM_offset_0_alias, 0, 64
	.other		__nv_reservedSMEM_offset_0_alias,@"STO_CUDA_RESERVED_SHARED STV_DEFAULT"
__nv_reservedSMEM_offset_0_alias:
	.zero		0
	.zero		64


//--------------------- .nv.constant0._Z18add_threads_blocksPiS_S_i --------------------------
	.section	.nv.constant0._Z18add_threads_blocksPiS_S_i,"a",@progbits
	.sectionflags	@""
	.align	4
.nv.constant0._Z18add_threads_blocksPiS_S_i:
	.zero		924


//--------------------- SYMBOLS --------------------------

	.type		.nv.reservedSmem.offset0,@object
	.size		.nv.reservedSmem.offset0,0x4
